//
// Generated by NVIDIA NVVM Compiler
//
// Compiler Build ID: CL-36424714
// Cuda compilation tools, release 13.0, V13.0.88
// Based on NVVM 20.0.0
//

.version 9.0
.target sm_100
.address_size 64

	// .globl	_Z10vector_addPfPKfS1_i

.visible .entry _Z10vector_addPfPKfS1_i(
	.param .u64 .ptr .align 1 _Z10vector_addPfPKfS1_i_param_0,
	.param .u64 .ptr .align 1 _Z10vector_addPfPKfS1_i_param_1,
	.param .u64 .ptr .align 1 _Z10vector_addPfPKfS1_i_param_2,
	.param .u32 _Z10vector_addPfPKfS1_i_param_3
)
{
	.reg .pred 	%p<2>;
	.reg .b32 	%r<3>;
	.reg .b32 	%f<4>;
	.reg .b64 	%rd<11>;

	ld.param.u64 	%rd1, [_Z10vector_addPfPKfS1_i_param_0];
	ld.param.u64 	%rd2, [_Z10vector_addPfPKfS1_i_param_1];
	ld.param.u64 	%rd3, [_Z10vector_addPfPKfS1_i_param_2];
	ld.param.u32 	%r2, [_Z10vector_addPfPKfS1_i_param_3];
	mov.u32 	%r1, %tid.x;
	setp.ge.s32 	%p1, %r1, %r2;
	@%p1 bra 	$L__BB0_2;
	cvta.to.global.u64 	%rd4, %rd2;
	cvta.to.global.u64 	%rd5, %rd3;
	cvta.to.global.u64 	%rd6, %rd1;
	mul.wide.u32 	%rd7, %r1, 4;
	add.s64 	%rd8, %rd4, %rd7;
	ld.global.f32 	%f1, [%rd8];
	add.s64 	%rd9, %rd5, %rd7;
	ld.global.f32 	%f2, [%rd9];
	add.f32 	%f3, %f1, %f2;
	add.s64 	%rd10, %rd6, %rd7;
	st.global.f32 	[%rd10], %f3;
$L__BB0_2:
	ret;

}


// ===== COMPILED SASS (sm_100) =====

	.target	sm_100

	.elftype	@"ET_EXEC"


//--------------------- .note.nv.tkinfo           --------------------------
	.section	.note.nv.tkinfo,"",@"SHT_NOTE"
	.sectionflags	@"SHF_NOTE_NV_TKINFO"
	.tkinfo
        /*0018*/ 	.word	0x00000002
        /*0030*/ 	.string	""
        /*0030*/ 	.string	"ptxas"
        /*0030*/ 	.string	"Cuda compilation tools, release 13.0, V13.0.88"
        /*0030*/ 	.string	"Build cuda_13.0.r13.0/compiler.36424714_0"
        /*0030*/ 	.string	"-arch sm_100 -m 64 "



//--------------------- .note.nv.cuinfo           --------------------------
	.section	.note.nv.cuinfo,"",@"SHT_NOTE"
	.sectionflags	@"SHF_NOTE_NV_CUINFO"
        /*0018*/ 	.short	0x0002
        /*001a*/ 	.short	0x0064
        /*001c*/ 	.short	0x0082
	.zero		2


//--------------------- .nv.info                  --------------------------
	.section	.nv.info,"",@"SHT_CUDA_INFO"
	.align	4


	//----- nvinfo : EIATTR_REGCOUNT
	.align		4
        /*0000*/ 	.byte	0x04, 0x2f
        /*0002*/ 	.short	(.L_1 - .L_0)
	.align		4
.L_0:
        /*0004*/ 	.word	index@(_Z10vector_addPfPKfS1_i)
        /*0008*/ 	.word	0x0000000c


	//----- nvinfo : EIATTR_FRAME_SIZE
	.align		4
.L_1:
        /*000c*/ 	.byte	0x04, 0x11
        /*000e*/ 	.short	(.L_3 - .L_2)
	.align		4
.L_2:
        /*0010*/ 	.word	index@(_Z10vector_addPfPKfS1_i)
        /*0014*/ 	.word	0x00000000


	//----- nvinfo : EIATTR_MIN_STACK_SIZE
	.align		4
.L_3:
        /*0018*/ 	.byte	0x04, 0x12
        /*001a*/ 	.short	(.L_5 - .L_4)
	.align		4
.L_4:
        /*001c*/ 	.word	index@(_Z10vector_addPfPKfS1_i)
        /*0020*/ 	.word	0x00000000
.L_5:


//--------------------- .nv.compat                --------------------------
	.section	.nv.compat,"",@"SHT_CUDA_COMPAT_INFO"
	.align	4
        /*0000*/ 	.byte	0x02, 0x09, 0x00, 0x00, 0x02, 0x02, 0x01, 0x00, 0x02, 0x05, 0x05, 0x00, 0x03, 0x07, 0x01, 0x01
        /*0010*/ 	.byte	0x02, 0x03, 0x00, 0x00, 0x02, 0x06, 0x01, 0x00, 0x04, 0x0b, 0x08, 0x00, 0x09, 0x00, 0x00, 0x00
        /*0020*/ 	.byte	0x00, 0x00, 0x00, 0x00


//--------------------- .nv.info._Z10vector_addPfPKfS1_i --------------------------
	.section	.nv.info._Z10vector_addPfPKfS1_i,"",@"SHT_CUDA_INFO"
	.sectionflags	@""
	.align	4


	//----- nvinfo : EIATTR_CUDA_API_VERSION
	.align		4
        /*0000*/ 	.byte	0x04, 0x37
        /*0002*/ 	.short	(.L_7 - .L_6)
.L_6:
        /*0004*/ 	.word	0x00000082


	//----- nvinfo : EIATTR_KPARAM_INFO
	.align		4
.L_7:
        /*0008*/ 	.byte	0x04, 0x17
        /*000a*/ 	.short	(.L_9 - .L_8)
.L_8:
        /*000c*/ 	.word	0x00000000
        /*0010*/ 	.short	0x0003
        /*0012*/ 	.short	0x0018
        /*0014*/ 	.byte	0x00, 0xf0, 0x11, 0x00


	//----- nvinfo : EIATTR_KPARAM_INFO
	.align		4
.L_9:
        /*0018*/ 	.byte	0x04, 0x17
        /*001a*/ 	.short	(.L_11 - .L_10)
.L_10:
        /*001c*/ 	.word	0x00000000
        /*0020*/ 	.short	0x0002
        /*0022*/ 	.short	0x0010
        /*0024*/ 	.byte	0x00, 0xf5, 0x21, 0x00


	//----- nvinfo : EIATTR_KPARAM_INFO
	.align		4
.L_11:
        /*0028*/ 	.byte	0x04, 0x17
        /*002a*/ 	.short	(.L_13 - .L_12)
.L_12:
        /*002c*/ 	.word	0x00000000
        /*0030*/ 	.short	0x0001
        /*0032*/ 	.short	0x0008
        /*0034*/ 	.byte	0x00, 0xf5, 0x21, 0x00


	//----- nvinfo : EIATTR_KPARAM_INFO
	.align		4
.L_13:
        /*0038*/ 	.byte	0x04, 0x17
        /*003a*/ 	.short	(.L_15 - .L_14)
.L_14:
        /*003c*/ 	.word	0x00000000
        /*0040*/ 	.short	0x0000
        /*0042*/ 	.short	0x0000
        /*0044*/ 	.byte	0x00, 0xf5, 0x21, 0x00


	//----- nvinfo : EIATTR_SPARSE_MMA_MASK
	.align		4
.L_15:
        /*0048*/ 	.byte	0x03, 0x50
        /*004a*/ 	.short	0x0000


	//----- nvinfo : EIATTR_MAXREG_COUNT
	.align		4
        /*004c*/ 	.byte	0x03, 0x1b
        /*004e*/ 	.short	0x00ff


	//----- nvinfo : EIATTR_MERCURY_ISA_VERSION
	.align		4
        /*0050*/ 	.byte	0x03, 0x5f
        /*0052*/ 	.short	0x0101


	//----- nvinfo : EIATTR_VRC_CTA_INIT_COUNT
	.align		4
        /*0054*/ 	.byte	0x02, 0x4a
	.zero		1
	.zero		1


	//----- nvinfo : EIATTR_EXIT_INSTR_OFFSETS
	.align		4
        /*0058*/ 	.byte	0x04, 0x1c
        /*005a*/ 	.short	(.L_17 - .L_16)


	//   ....[0]....
.L_16:
        /*005c*/ 	.word	0x00000040


	//   ....[1]....
        /*0060*/ 	.word	0x00000100


	//----- nvinfo : EIATTR_CBANK_PARAM_SIZE
	.align		4
.L_17:
        /*0064*/ 	.byte	0x03, 0x19
        /*0066*/ 	.short	0x001c


	//----- nvinfo : EIATTR_PARAM_CBANK
	.align		4
        /*0068*/ 	.byte	0x04, 0x0a
        /*006a*/ 	.short	(.L_19 - .L_18)
	.align		4
.L_18:
        /*006c*/ 	.word	index@(.nv.constant0._Z10vector_addPfPKfS1_i)
        /*0070*/ 	.short	0x0380
        /*0072*/ 	.short	0x001c


	//----- nvinfo : EIATTR_SW_WAR
	.align		4
.L_19:
        /*0074*/ 	.byte	0x04, 0x36
        /*0076*/ 	.short	(.L_21 - .L_20)
.L_20:
        /*0078*/ 	.word	0x00000008
.L_21:


//--------------------- .nv.callgraph             --------------------------
	.section	.nv.callgraph,"",@"SHT_CUDA_CALLGRAPH"
	.align	4
	.sectionentsize	8
	.align		4
        /*0000*/ 	.word	0x00000000
	.align		4
        /*0004*/ 	.word	0xffffffff
	.align		4
        /*0008*/ 	.word	0x00000000
	.align		4
        /*000c*/ 	.word	0xfffffffe
	.align		4
        /*0010*/ 	.word	0x00000000
	.align		4
        /*0014*/ 	.word	0xfffffffd
	.align		4
        /*0018*/ 	.word	0x00000000
	.align		4
        /*001c*/ 	.word	0xfffffffc


//--------------------- .text._Z10vector_addPfPKfS1_i --------------------------
	.section	.text._Z10vector_addPfPKfS1_i,"ax",@progbits
	.align	128
        .global         _Z10vector_addPfPKfS1_i
        .type           _Z10vector_addPfPKfS1_i,@function
        .size           _Z10vector_addPfPKfS1_i,(.L_x_1 - _Z10vector_addPfPKfS1_i)
        .other          _Z10vector_addPfPKfS1_i,@"STO_CUDA_ENTRY STV_DEFAULT"
_Z10vector_addPfPKfS1_i:
.text._Z10vector_addPfPKfS1_i:
[----:B------:R-:W-:Y:S01]  /*0000*/  LDC R1, c[0x0][0x37c] ;  /* 0x0000df00ff017b82 */ /* 0x000fe20000000800 */
[----:B------:R-:W0:Y:S01]  /*0010*/  S2R R9, SR_TID.X ;  /* 0x0000000000097919 */ /* 0x000e220000002100 */
[----:B------:R-:W0:Y:S02]  /*0020*/  LDCU UR4, c[0x0][0x398] ;  /* 0x00007300ff0477ac */ /* 0x000e240008000800 */
[----:B0-----:R-:W-:-:S13]  /*0030*/  ISETP.GE.AND P0, PT, R9, UR4, PT ;  /* 0x0000000409007c0c */ /* 0x001fda000bf06270 */
[----:B------:R-:W-:Y:S05]  /*0040*/  @P0 EXIT ;  /* 0x000000000000094d */ /* 0x000fea0003800000 */
[----:B------:R-:W0:Y:S01]  /*0050*/  LDC.64 R2, c[0x0][0x388] ;  /* 0x0000e200ff027b82 */ /* 0x000e220000000a00 */
[----:B------:R-:W1:Y:S07]  /*0060*/  LDCU.64 UR4, c[0x0][0x358] ;  /* 0x00006b00ff0477ac */ /* 0x000e6e0008000a00 */
[----:B------:R-:W2:Y:S08]  /*0070*/  LDC.64 R4, c[0x0][0x390] ;  /* 0x0000e400ff047b82 */ /* 0x000eb00000000a00 */
[----:B------:R-:W3:Y:S01]  /*0080*/  LDC.64 R6, c[0x0][0x380] ;  /* 0x0000e000ff067b82 */ /* 0x000ee20000000a00 */
[----:B0-----:R-:W-:-:S06]  /*0090*/  IMAD.WIDE.U32 R2, R9, 0x4, R2 ;  /* 0x0000000409027825 */ /* 0x001fcc00078e0002 */
[----:B-1----:R-:W4:Y:S01]  /*00a0*/  LDG.E R2, desc[UR4][R2.64] ;  /* 0x0000000402027981 */ /* 0x002f22000c1e1900 */
[----:B--2---:R-:W-:-:S06]  /*00b0*/  IMAD.WIDE.U32 R4, R9, 0x4, R4 ;  /* 0x0000000409047825 */ /* 0x004fcc00078e0004 */
[----:B------:R-:W4:Y:S01]  /*00c0*/  LDG.E R5, desc[UR4][R4.64] ;  /* 0x0000000404057981 */ /* 0x000f22000c1e1900 */
[----:B---3--:R-:W-:-:S04]  /*00d0*/  IMAD.WIDE.U32 R6, R9, 0x4, R6 ;  /* 0x0000000409067825 */ /* 0x008fc800078e0006 */
[----:B----4-:R-:W-:-:S05]  /*00e0*/  FADD R9, R2, R5 ;  /* 0x0000000502097221 */ /* 0x010fca0000000000 */
[----:B------:R-:W-:Y:S01]  /*00f0*/  STG.E desc[UR4][R6.64], R9 ;  /* 0x0000000906007986 */ /* 0x000fe2000c101904 */
[----:B------:R-:W-:Y:S05]  /*0100*/  EXIT ;  /* 0x000000000000794d */ /* 0x000fea0003800000 */
.L_x_0:
[----:B------:R-:W-:-:S00]  /*0110*/  BRA `(.L_x_0) ;  /* 0xfffffffc00fc7947 */ /* 0x000fc0000383ffff */
[----:B------:R-:W-:-:S00]  /*0120*/  NOP ;  /* 0x0000000000007918 */ /* 0x000fc00000000000 */
        /* <DEDUP_REMOVED lines=13> */
.L_x_1:


//--------------------- .nv.shared.reserved.0     --------------------------
	.section	.nv.shared.reserved.0,"aw",@nobits
	.weak		__nv_reservedSMEM_offset_0_alias
	.size		__nv_reservedSMEM_offset_0_alias, 0, 64
	.other		__nv_reservedSMEM_offset_0_alias,@"STO_CUDA_RESERVED_SHARED STV_DEFAULT"
__nv_reservedSMEM_offset_0_alias:
	.zero		0
	.zero		64


//--------------------- .nv.constant0._Z10vector_addPfPKfS1_i --------------------------
	.section	.nv.constant0._Z10vector_addPfPKfS1_i,"a",@progbits
	.sectionflags	@""
	.align	4
.nv.constant0._Z10vector_addPfPKfS1_i:
	.zero		924


//--------------------- SYMBOLS --------------------------

	.type		.nv.reservedSmem.offset0,@object
	.size		.nv.reservedSmem.offset0,0x4
